//
// Generated by NVIDIA NVVM Compiler
//
// Compiler Build ID: CL-36424714
// Cuda compilation tools, release 13.0, V13.0.88
// Based on NVVM 20.0.0
//

.version 9.0
.target sm_100
.address_size 64

	// .globl	_Z8additionPfS_S_i

.visible .entry _Z8additionPfS_S_i(
	.param .u64 .ptr .align 1 _Z8additionPfS_S_i_param_0,
	.param .u64 .ptr .align 1 _Z8additionPfS_S_i_param_1,
	.param .u64 .ptr .align 1 _Z8additionPfS_S_i_param_2,
	.param .u32 _Z8additionPfS_S_i_param_3
)
{
	.reg .b32 	%r<11>;
	.reg .b32 	%f<4>;
	.reg .b64 	%rd<11>;

	ld.param.u64 	%rd1, [_Z8additionPfS_S_i_param_0];
	ld.param.u64 	%rd2, [_Z8additionPfS_S_i_param_1];
	ld.param.u64 	%rd3, [_Z8additionPfS_S_i_param_2];
	ld.param.u32 	%r1, [_Z8additionPfS_S_i_param_3];
	cvta.to.global.u64 	%rd4, %rd3;
	cvta.to.global.u64 	%rd5, %rd2;
	cvta.to.global.u64 	%rd6, %rd1;
	mov.u32 	%r2, %ctaid.y;
	mov.u32 	%r3, %ntid.y;
	mov.u32 	%r4, %tid.y;
	mad.lo.s32 	%r5, %r2, %r3, %r4;
	mov.u32 	%r6, %ctaid.x;
	mov.u32 	%r7, %ntid.x;
	mov.u32 	%r8, %tid.x;
	mad.lo.s32 	%r9, %r6, %r7, %r8;
	mad.lo.s32 	%r10, %r1, %r5, %r9;
	mul.wide.s32 	%rd7, %r10, 4;
	add.s64 	%rd8, %rd6, %rd7;
	ld.global.f32 	%f1, [%rd8];
	add.s64 	%rd9, %rd5, %rd7;
	ld.global.f32 	%f2, [%rd9];
	add.f32 	%f3, %f1, %f2;
	add.s64 	%rd10, %rd4, %rd7;
	st.global.f32 	[%rd10], %f3;
	ret;

}


// ===== COMPILED SASS (sm_100) =====

	.target	sm_100

	.elftype	@"ET_EXEC"


//--------------------- .note.nv.tkinfo           --------------------------
	.section	.note.nv.tkinfo,"",@"SHT_NOTE"
	.sectionflags	@"SHF_NOTE_NV_TKINFO"
	.tkinfo
        /*0018*/ 	.word	0x00000002
        /*0030*/ 	.string	""
        /*0030*/ 	.string	"ptxas"
        /*0030*/ 	.string	"Cuda compilation tools, release 13.0, V13.0.88"
        /*0030*/ 	.string	"Build cuda_13.0.r13.0/compiler.36424714_0"
        /*0030*/ 	.string	"-arch sm_100 -m 64 "



//--------------------- .note.nv.cuinfo           --------------------------
	.section	.note.nv.cuinfo,"",@"SHT_NOTE"
	.sectionflags	@"SHF_NOTE_NV_CUINFO"
        /*0018*/ 	.short	0x0002
        /*001a*/ 	.short	0x0064
        /*001c*/ 	.short	0x0082
	.zero		2


//--------------------- .nv.info                  --------------------------
	.section	.nv.info,"",@"SHT_CUDA_INFO"
	.align	4


	//----- nvinfo : EIATTR_REGCOUNT
	.align		4
        /*0000*/ 	.byte	0x04, 0x2f
        /*0002*/ 	.short	(.L_1 - .L_0)
	.align		4
.L_0:
        /*0004*/ 	.word	index@(_Z8additionPfS_S_i)
        /*0008*/ 	.word	0x0000000c


	//----- nvinfo : EIATTR_FRAME_SIZE
	.align		4
.L_1:
        /*000c*/ 	.byte	0x04, 0x11
        /*000e*/ 	.short	(.L_3 - .L_2)
	.align		4
.L_2:
        /*0010*/ 	.word	index@(_Z8additionPfS_S_i)
        /*0014*/ 	.word	0x00000000


	//----- nvinfo : EIATTR_MIN_STACK_SIZE
	.align		4
.L_3:
        /*0018*/ 	.byte	0x04, 0x12
        /*001a*/ 	.short	(.L_5 - .L_4)
	.align		4
.L_4:
        /*001c*/ 	.word	index@(_Z8additionPfS_S_i)
        /*0020*/ 	.word	0x00000000
.L_5:


//--------------------- .nv.compat                --------------------------
	.section	.nv.compat,"",@"SHT_CUDA_COMPAT_INFO"
	.align	4
        /*0000*/ 	.byte	0x02, 0x09, 0x00, 0x00, 0x02, 0x02, 0x01, 0x00, 0x02, 0x05, 0x05, 0x00, 0x03, 0x07, 0x01, 0x01
        /*0010*/ 	.byte	0x02, 0x03, 0x00, 0x00, 0x02, 0x06, 0x01, 0x00, 0x04, 0x0b, 0x08, 0x00, 0x09, 0x00, 0x00, 0x00
        /*0020*/ 	.byte	0x00, 0x00, 0x00, 0x00


//--------------------- .nv.info._Z8additionPfS_S_i --------------------------
	.section	.nv.info._Z8additionPfS_S_i,"",@"SHT_CUDA_INFO"
	.sectionflags	@""
	.align	4


	//----- nvinfo : EIATTR_CUDA_API_VERSION
	.align		4
        /*0000*/ 	.byte	0x04, 0x37
        /*0002*/ 	.short	(.L_7 - .L_6)
.L_6:
        /*0004*/ 	.word	0x00000082


	//----- nvinfo : EIATTR_KPARAM_INFO
	.align		4
.L_7:
        /*0008*/ 	.byte	0x04, 0x17
        /*000a*/ 	.short	(.L_9 - .L_8)
.L_8:
        /*000c*/ 	.word	0x00000000
        /*0010*/ 	.short	0x0003
        /*0012*/ 	.short	0x0018
        /*0014*/ 	.byte	0x00, 0xf0, 0x11, 0x00


	//----- nvinfo : EIATTR_KPARAM_INFO
	.align		4
.L_9:
        /*0018*/ 	.byte	0x04, 0x17
        /*001a*/ 	.short	(.L_11 - .L_10)
.L_10:
        /*001c*/ 	.word	0x00000000
        /*0020*/ 	.short	0x0002
        /*0022*/ 	.short	0x0010
        /*0024*/ 	.byte	0x00, 0xf5, 0x21, 0x00


	//----- nvinfo : EIATTR_KPARAM_INFO
	.align		4
.L_11:
        /*0028*/ 	.byte	0x04, 0x17
        /*002a*/ 	.short	(.L_13 - .L_12)
.L_12:
        /*002c*/ 	.word	0x00000000
        /*0030*/ 	.short	0x0001
        /*0032*/ 	.short	0x0008
        /*0034*/ 	.byte	0x00, 0xf5, 0x21, 0x00


	//----- nvinfo : EIATTR_KPARAM_INFO
	.align		4
.L_13:
        /*0038*/ 	.byte	0x04, 0x17
        /*003a*/ 	.short	(.L_15 - .L_14)
.L_14:
        /*003c*/ 	.word	0x00000000
        /*0040*/ 	.short	0x0000
        /*0042*/ 	.short	0x0000
        /*0044*/ 	.byte	0x00, 0xf5, 0x21, 0x00


	//----- nvinfo : EIATTR_SPARSE_MMA_MASK
	.align		4
.L_15:
        /*0048*/ 	.byte	0x03, 0x50
        /*004a*/ 	.short	0x0000


	//----- nvinfo : EIATTR_MAXREG_COUNT
	.align		4
        /*004c*/ 	.byte	0x03, 0x1b
        /*004e*/ 	.short	0x00ff


	//----- nvinfo : EIATTR_MERCURY_ISA_VERSION
	.align		4
        /*0050*/ 	.byte	0x03, 0x5f
        /*0052*/ 	.short	0x0101


	//----- nvinfo : EIATTR_VRC_CTA_INIT_COUNT
	.align		4
        /*0054*/ 	.byte	0x02, 0x4a
	.zero		1
	.zero		1


	//----- nvinfo : EIATTR_EXIT_INSTR_OFFSETS
	.align		4
        /*0058*/ 	.byte	0x04, 0x1c
        /*005a*/ 	.short	(.L_17 - .L_16)


	//   ....[0]....
.L_16:
        /*005c*/ 	.word	0x00000160


	//----- nvinfo : EIATTR_CBANK_PARAM_SIZE
	.align		4
.L_17:
        /*0060*/ 	.byte	0x03, 0x19
        /*0062*/ 	.short	0x001c


	//----- nvinfo : EIATTR_PARAM_CBANK
	.align		4
        /*0064*/ 	.byte	0x04, 0x0a
        /*0066*/ 	.short	(.L_19 - .L_18)
	.align		4
.L_18:
        /*0068*/ 	.word	index@(.nv.constant0._Z8additionPfS_S_i)
        /*006c*/ 	.short	0x0380
        /*006e*/ 	.short	0x001c


	//----- nvinfo : EIATTR_SW_WAR
	.align		4
.L_19:
        /*0070*/ 	.byte	0x04, 0x36
        /*0072*/ 	.short	(.L_21 - .L_20)
.L_20:
        /*0074*/ 	.word	0x00000008
.L_21:


//--------------------- .nv.callgraph             --------------------------
	.section	.nv.callgraph,"",@"SHT_CUDA_CALLGRAPH"
	.align	4
	.sectionentsize	8
	.align		4
        /*0000*/ 	.word	0x00000000
	.align		4
        /*0004*/ 	.word	0xffffffff
	.align		4
        /*0008*/ 	.word	0x00000000
	.align		4
        /*000c*/ 	.word	0xfffffffe
	.align		4
        /*0010*/ 	.word	0x00000000
	.align		4
        /*0014*/ 	.word	0xfffffffd
	.align		4
        /*0018*/ 	.word	0x00000000
	.align		4
        /*001c*/ 	.word	0xfffffffc


//--------------------- .text._Z8additionPfS_S_i  --------------------------
	.section	.text._Z8additionPfS_S_i,"ax",@progbits
	.align	128
        .global         _Z8additionPfS_S_i
        .type           _Z8additionPfS_S_i,@function
        .size           _Z8additionPfS_S_i,(.L_x_1 - _Z8additionPfS_S_i)
        .other          _Z8additionPfS_S_i,@"STO_CUDA_ENTRY STV_DEFAULT"
_Z8additionPfS_S_i:
.text._Z8additionPfS_S_i:
[----:B------:R-:W-:Y:S01]  /*0000*/  LDC R1, c[0x0][0x37c] ;  /* 0x0000df00ff017b82 */ /* 0x000fe20000000800 */
[----:B------:R-:W0:Y:S07]  /*0010*/  S2R R7, SR_TID.Y ;  /* 0x0000000000077919 */ /* 0x000e2e0000002200 */
[----:B------:R-:W0:Y:S01]  /*0020*/  S2UR UR6, SR_CTAID.Y ;  /* 0x00000000000679c3 */ /* 0x000e220000002600 */
[----:B------:R-:W1:Y:S01]  /*0030*/  LDCU UR8, c[0x0][0x398] ;  /* 0x00007300ff0877ac */ /* 0x000e620008000800 */
[----:B------:R-:W2:Y:S01]  /*0040*/  S2R R9, SR_TID.X ;  /* 0x0000000000097919 */ /* 0x000ea20000002100 */
[----:B------:R-:W3:Y:S05]  /*0050*/  LDCU.64 UR4, c[0x0][0x358] ;  /* 0x00006b00ff0477ac */ /* 0x000eea0008000a00 */
[----:B------:R-:W0:Y:S08]  /*0060*/  LDC R0, c[0x0][0x364] ;  /* 0x0000d900ff007b82 */ /* 0x000e300000000800 */
[----:B------:R-:W2:Y:S08]  /*0070*/  S2UR UR7, SR_CTAID.X ;  /* 0x00000000000779c3 */ /* 0x000eb00000002500 */
[----:B------:R-:W2:Y:S08]  /*0080*/  LDC R6, c[0x0][0x360] ;  /* 0x0000d800ff067b82 */ /* 0x000eb00000000800 */
[----:B------:R-:W4:Y:S01]  /*0090*/  LDC.64 R2, c[0x0][0x380] ;  /* 0x0000e000ff027b82 */ /* 0x000f220000000a00 */
[----:B0-----:R-:W-:-:S07]  /*00a0*/  IMAD R0, R0, UR6, R7 ;  /* 0x0000000600007c24 */ /* 0x001fce000f8e0207 */
[----:B------:R-:W0:Y:S01]  /*00b0*/  LDC.64 R4, c[0x0][0x388] ;  /* 0x0000e200ff047b82 */ /* 0x000e220000000a00 */
[----:B--2---:R-:W-:-:S04]  /*00c0*/  IMAD R7, R6, UR7, R9 ;  /* 0x0000000706077c24 */ /* 0x004fc8000f8e0209 */
[----:B-1----:R-:W-:-:S03]  /*00d0*/  IMAD R9, R0, UR8, R7 ;  /* 0x0000000800097c24 */ /* 0x002fc6000f8e0207 */
[----:B------:R-:W1:Y:S01]  /*00e0*/  LDC.64 R6, c[0x0][0x390] ;  /* 0x0000e400ff067b82 */ /* 0x000e620000000a00 */
[----:B----4-:R-:W-:-:S06]  /*00f0*/  IMAD.WIDE R2, R9, 0x4, R2 ;  /* 0x0000000409027825 */ /* 0x010fcc00078e0202 */
[----:B---3--:R-:W2:Y:S01]  /*0100*/  LDG.E R2, desc[UR4][R2.64] ;  /* 0x0000000402027981 */ /* 0x008ea2000c1e1900 */
[----:B0-----:R-:W-:-:S06]  /*0110*/  IMAD.WIDE R4, R9, 0x4, R4 ;  /* 0x0000000409047825 */ /* 0x001fcc00078e0204 */
[----:B------:R-:W2:Y:S01]  /*0120*/  LDG.E R5, desc[UR4][R4.64] ;  /* 0x0000000404057981 */ /* 0x000ea2000c1e1900 */
[----:B-1----:R-:W-:-:S04]  /*0130*/  IMAD.WIDE R6, R9, 0x4, R6 ;  /* 0x0000000409067825 */ /* 0x002fc800078e0206 */
[----:B--2---:R-:W-:-:S05]  /*0140*/  FADD R9, R2, R5 ;  /* 0x0000000502097221 */ /* 0x004fca0000000000 */
[----:B------:R-:W-:Y:S01]  /*0150*/  STG.E desc[UR4][R6.64], R9 ;  /* 0x0000000906007986 */ /* 0x000fe2000c101904 */
[----:B------:R-:W-:Y:S05]  /*0160*/  EXIT ;  /* 0x000000000000794d */ /* 0x000fea0003800000 */
.L_x_0:
[----:B------:R-:W-:-:S00]  /*0170*/  BRA `(.L_x_0) ;  /* 0xfffffffc00fc7947 */ /* 0x000fc0000383ffff */
[----:B------:R-:W-:-:S00]  /*0180*/  NOP ;  /* 0x0000000000007918 */ /* 0x000fc00000000000 */
[----:B------:R-:W-:-:S00]  /*0190*/  NOP ;  /* 0x0000000000007918 */ /* 0x000fc00000000000 */
[----:B------:R-:W-:-:S00]  /*01a0*/  NOP ;  /* 0x0000000000007918 */ /* 0x000fc00000000000 */
[----:B------:R-:W-:-:S00]  /*01b0*/  NOP ;  /* 0x0000000000007918 */ /* 0x000fc00000000000 */
[----:B------:R-:W-:-:S00]  /*01c0*/  NOP ;  /* 0x0000000000007918 */ /* 0x000fc00000000000 */
[----:B------:R-:W-:-:S00]  /*01d0*/  NOP ;  /* 0x0000000000007918 */ /* 0x000fc00000000000 */
[----:B------:R-:W-:-:S00]  /*01e0*/  NOP ;  /* 0x0000000000007918 */ /* 0x000fc00000000000 */
[----:B------:R-:W-:-:S00]  /*01f0*/  NOP ;  /* 0x0000000000007918 */ /* 0x000fc00000000000 */
.L_x_1:


//--------------------- .nv.shared.reserved.0     --------------------------
	.section	.nv.shared.reserved.0,"aw",@nobits
	.weak		__nv_reservedSMEM_offset_0_alias
	.size		__nv_reservedSMEM_offset_0_alias, 0, 64
	.other		__nv_reservedSMEM_offset_0_alias,@"STO_CUDA_RESERVED_SHARED STV_DEFAULT"
__nv_reservedSMEM_offset_0_alias:
	.zero		0
	.zero		64


//--------------------- .nv.constant0._Z8additionPfS_S_i --------------------------
	.section	.nv.constant0._Z8additionPfS_S_i,"a",@progbits
	.sectionflags	@""
	.align	4
.nv.constant0._Z8additionPfS_S_i:
	.zero		924


//--------------------- SYMBOLS --------------------------

	.type		.nv.reservedSmem.offset0,@object
	.size		.nv.reservedSmem.offset0,0x4
